//
// Generated by NVIDIA NVVM Compiler
//
// Compiler Build ID: CL-36424714
// Cuda compilation tools, release 13.0, V13.0.88
// Based on NVVM 20.0.0
//

.version 9.0
.target sm_100
.address_size 64

	// .globl	_Z21bellman_ford_one_itermPlS_Pb

.visible .entry _Z21bellman_ford_one_itermPlS_Pb(
	.param .u64 _Z21bellman_ford_one_itermPlS_Pb_param_0,
	.param .u64 .ptr .align 1 _Z21bellman_ford_one_itermPlS_Pb_param_1,
	.param .u64 .ptr .align 1 _Z21bellman_ford_one_itermPlS_Pb_param_2,
	.param .u64 .ptr .align 1 _Z21bellman_ford_one_itermPlS_Pb_param_3
)
{
	.reg .pred 	%p<16>;
	.reg .b16 	%rs<6>;
	.reg .b32 	%r<5>;
	.reg .b64 	%rd<70>;

	ld.param.u64 	%rd38, [_Z21bellman_ford_one_itermPlS_Pb_param_0];
	ld.param.u64 	%rd39, [_Z21bellman_ford_one_itermPlS_Pb_param_1];
	ld.param.u64 	%rd40, [_Z21bellman_ford_one_itermPlS_Pb_param_2];
	ld.param.u64 	%rd41, [_Z21bellman_ford_one_itermPlS_Pb_param_3];
	cvta.to.global.u64 	%rd1, %rd41;
	cvta.to.global.u64 	%rd2, %rd40;
	cvta.to.global.u64 	%rd3, %rd39;
	mov.u32 	%r1, %ntid.x;
	mov.u32 	%r2, %ctaid.x;
	mov.u32 	%r3, %tid.x;
	mad.lo.s32 	%r4, %r1, %r2, %r3;
	cvt.u64.u32 	%rd4, %r4;
	setp.le.u64 	%p1, %rd38, %rd4;
	@%p1 bra 	$L__BB0_22;
	shl.b64 	%rd43, %rd4, 3;
	add.s64 	%rd5, %rd2, %rd43;
	and.b64  	%rd67, %rd38, 3;
	setp.lt.u64 	%p2, %rd38, 4;
	mov.b64 	%rd66, 0;
	@%p2 bra 	$L__BB0_16;
	and.b64  	%rd66, %rd38, -4;
	add.s64 	%rd64, %rd3, %rd43;
	shl.b64 	%rd9, %rd38, 5;
	mul.lo.s64 	%rd10, %rd38, 24;
	add.s64 	%rd63, %rd2, 16;
	mov.u64 	%rd65, %rd66;
$L__BB0_3:
	ld.global.u64 	%rd15, [%rd64];
	setp.lt.s64 	%p3, %rd15, 1;
	@%p3 bra 	$L__BB0_6;
	ld.global.u64 	%rd45, [%rd63+-16];
	add.s64 	%rd16, %rd45, %rd15;
	ld.global.u64 	%rd46, [%rd5];
	setp.ge.s64 	%p4, %rd16, %rd46;
	@%p4 bra 	$L__BB0_6;
	st.global.u64 	[%rd5], %rd16;
	mov.b16 	%rs1, 1;
	st.global.u8 	[%rd1], %rs1;
$L__BB0_6:
	shl.b64 	%rd47, %rd38, 3;
	add.s64 	%rd48, %rd64, %rd47;
	ld.global.u64 	%rd17, [%rd48];
	setp.lt.s64 	%p5, %rd17, 1;
	@%p5 bra 	$L__BB0_9;
	ld.global.u64 	%rd49, [%rd63+-8];
	add.s64 	%rd18, %rd49, %rd17;
	ld.global.u64 	%rd50, [%rd5];
	setp.ge.s64 	%p6, %rd18, %rd50;
	@%p6 bra 	$L__BB0_9;
	st.global.u64 	[%rd5], %rd18;
	mov.b16 	%rs2, 1;
	st.global.u8 	[%rd1], %rs2;
$L__BB0_9:
	shl.b64 	%rd51, %rd38, 4;
	add.s64 	%rd52, %rd64, %rd51;
	ld.global.u64 	%rd19, [%rd52];
	setp.lt.s64 	%p7, %rd19, 1;
	@%p7 bra 	$L__BB0_12;
	ld.global.u64 	%rd53, [%rd63];
	add.s64 	%rd20, %rd53, %rd19;
	ld.global.u64 	%rd54, [%rd5];
	setp.ge.s64 	%p8, %rd20, %rd54;
	@%p8 bra 	$L__BB0_12;
	st.global.u64 	[%rd5], %rd20;
	mov.b16 	%rs3, 1;
	st.global.u8 	[%rd1], %rs3;
$L__BB0_12:
	add.s64 	%rd55, %rd64, %rd10;
	ld.global.u64 	%rd21, [%rd55];
	setp.lt.s64 	%p9, %rd21, 1;
	@%p9 bra 	$L__BB0_15;
	ld.global.u64 	%rd56, [%rd63+8];
	add.s64 	%rd22, %rd56, %rd21;
	ld.global.u64 	%rd57, [%rd5];
	setp.ge.s64 	%p10, %rd22, %rd57;
	@%p10 bra 	$L__BB0_15;
	st.global.u64 	[%rd5], %rd22;
	mov.b16 	%rs4, 1;
	st.global.u8 	[%rd1], %rs4;
$L__BB0_15:
	add.s64 	%rd65, %rd65, -4;
	add.s64 	%rd64, %rd64, %rd9;
	add.s64 	%rd63, %rd63, 32;
	setp.ne.s64 	%p11, %rd65, 0;
	@%p11 bra 	$L__BB0_3;
$L__BB0_16:
	setp.eq.s64 	%p12, %rd67, 0;
	@%p12 bra 	$L__BB0_22;
	shl.b64 	%rd58, %rd66, 3;
	add.s64 	%rd69, %rd2, %rd58;
	mad.lo.s64 	%rd59, %rd66, %rd38, %rd4;
	shl.b64 	%rd60, %rd59, 3;
	add.s64 	%rd68, %rd3, %rd60;
	shl.b64 	%rd29, %rd38, 3;
$L__BB0_18:
	.pragma "nounroll";
	ld.global.u64 	%rd33, [%rd68];
	setp.lt.s64 	%p13, %rd33, 1;
	@%p13 bra 	$L__BB0_21;
	ld.global.u64 	%rd61, [%rd69];
	add.s64 	%rd34, %rd61, %rd33;
	ld.global.u64 	%rd62, [%rd5];
	setp.ge.s64 	%p14, %rd34, %rd62;
	@%p14 bra 	$L__BB0_21;
	st.global.u64 	[%rd5], %rd34;
	mov.b16 	%rs5, 1;
	st.global.u8 	[%rd1], %rs5;
$L__BB0_21:
	add.s64 	%rd69, %rd69, 8;
	add.s64 	%rd68, %rd68, %rd29;
	add.s64 	%rd67, %rd67, -1;
	setp.ne.s64 	%p15, %rd67, 0;
	@%p15 bra 	$L__BB0_18;
$L__BB0_22:
	ret;

}


// ===== COMPILED SASS (sm_100) =====

	.target	sm_100

	.elftype	@"ET_EXEC"


//--------------------- .note.nv.tkinfo           --------------------------
	.section	.note.nv.tkinfo,"",@"SHT_NOTE"
	.sectionflags	@"SHF_NOTE_NV_TKINFO"
	.tkinfo
        /*0018*/ 	.word	0x00000002
        /*0030*/ 	.string	""
        /*0030*/ 	.string	"ptxas"
        /*0030*/ 	.string	"Cuda compilation tools, release 13.0, V13.0.88"
        /*0030*/ 	.string	"Build cuda_13.0.r13.0/compiler.36424714_0"
        /*0030*/ 	.string	"-arch sm_100 -m 64 "



//--------------------- .note.nv.cuinfo           --------------------------
	.section	.note.nv.cuinfo,"",@"SHT_NOTE"
	.sectionflags	@"SHF_NOTE_NV_CUINFO"
        /*0018*/ 	.short	0x0002
        /*001a*/ 	.short	0x0064
        /*001c*/ 	.short	0x0082
	.zero		2


//--------------------- .nv.info                  --------------------------
	.section	.nv.info,"",@"SHT_CUDA_INFO"
	.align	4


	//----- nvinfo : EIATTR_REGCOUNT
	.align		4
        /*0000*/ 	.byte	0x04, 0x2f
        /*0002*/ 	.short	(.L_1 - .L_0)
	.align		4
.L_0:
        /*0004*/ 	.word	index@(_Z21bellman_ford_one_itermPlS_Pb)
        /*0008*/ 	.word	0x0000001d


	//----- nvinfo : EIATTR_FRAME_SIZE
	.align		4
.L_1:
        /*000c*/ 	.byte	0x04, 0x11
        /*000e*/ 	.short	(.L_3 - .L_2)
	.align		4
.L_2:
        /*0010*/ 	.word	index@(_Z21bellman_ford_one_itermPlS_Pb)
        /*0014*/ 	.word	0x00000000


	//----- nvinfo : EIATTR_MIN_STACK_SIZE
	.align		4
.L_3:
        /*0018*/ 	.byte	0x04, 0x12
        /*001a*/ 	.short	(.L_5 - .L_4)
	.align		4
.L_4:
        /*001c*/ 	.word	index@(_Z21bellman_ford_one_itermPlS_Pb)
        /*0020*/ 	.word	0x00000000
.L_5:


//--------------------- .nv.compat                --------------------------
	.section	.nv.compat,"",@"SHT_CUDA_COMPAT_INFO"
	.align	4
        /*0000*/ 	.byte	0x02, 0x09, 0x00, 0x00, 0x02, 0x02, 0x01, 0x00, 0x02, 0x05, 0x05, 0x00, 0x03, 0x07, 0x01, 0x01
        /*0010*/ 	.byte	0x02, 0x03, 0x00, 0x00, 0x02, 0x06, 0x01, 0x00, 0x04, 0x0b, 0x08, 0x00, 0x09, 0x00, 0x00, 0x00
        /*0020*/ 	.byte	0x00, 0x00, 0x00, 0x00


//--------------------- .nv.info._Z21bellman_ford_one_itermPlS_Pb --------------------------
	.section	.nv.info._Z21bellman_ford_one_itermPlS_Pb,"",@"SHT_CUDA_INFO"
	.sectionflags	@""
	.align	4


	//----- nvinfo : EIATTR_CUDA_API_VERSION
	.align		4
        /*0000*/ 	.byte	0x04, 0x37
        /*0002*/ 	.short	(.L_7 - .L_6)
.L_6:
        /*0004*/ 	.word	0x00000082


	//----- nvinfo : EIATTR_KPARAM_INFO
	.align		4
.L_7:
        /*0008*/ 	.byte	0x04, 0x17
        /*000a*/ 	.short	(.L_9 - .L_8)
.L_8:
        /*000c*/ 	.word	0x00000000
        /*0010*/ 	.short	0x0003
        /*0012*/ 	.short	0x0018
        /*0014*/ 	.byte	0x00, 0xf5, 0x21, 0x00


	//----- nvinfo : EIATTR_KPARAM_INFO
	.align		4
.L_9:
        /*0018*/ 	.byte	0x04, 0x17
        /*001a*/ 	.short	(.L_11 - .L_10)
.L_10:
        /*001c*/ 	.word	0x00000000
        /*0020*/ 	.short	0x0002
        /*0022*/ 	.short	0x0010
        /*0024*/ 	.byte	0x00, 0xf5, 0x21, 0x00


	//----- nvinfo : EIATTR_KPARAM_INFO
	.align		4
.L_11:
        /*0028*/ 	.byte	0x04, 0x17
        /*002a*/ 	.short	(.L_13 - .L_12)
.L_12:
        /*002c*/ 	.word	0x00000000
        /*0030*/ 	.short	0x0001
        /*0032*/ 	.short	0x0008
        /*0034*/ 	.byte	0x00, 0xf5, 0x21, 0x00


	//----- nvinfo : EIATTR_KPARAM_INFO
	.align		4
.L_13:
        /*0038*/ 	.byte	0x04, 0x17
        /*003a*/ 	.short	(.L_15 - .L_14)
.L_14:
        /*003c*/ 	.word	0x00000000
        /*0040*/ 	.short	0x0000
        /*0042*/ 	.short	0x0000
        /*0044*/ 	.byte	0x00, 0xf0, 0x21, 0x00


	//----- nvinfo : EIATTR_SPARSE_MMA_MASK
	.align		4
.L_15:
        /*0048*/ 	.byte	0x03, 0x50
        /*004a*/ 	.short	0x0000


	//----- nvinfo : EIATTR_MAXREG_COUNT
	.align		4
        /*004c*/ 	.byte	0x03, 0x1b
        /*004e*/ 	.short	0x00ff


	//----- nvinfo : EIATTR_MERCURY_ISA_VERSION
	.align		4
        /*0050*/ 	.byte	0x03, 0x5f
        /*0052*/ 	.short	0x0101


	//----- nvinfo : EIATTR_VRC_CTA_INIT_COUNT
	.align		4
        /*0054*/ 	.byte	0x02, 0x4a
	.zero		1
	.zero		1


	//----- nvinfo : EIATTR_EXIT_INSTR_OFFSETS
	.align		4
        /*0058*/ 	.byte	0x04, 0x1c
        /*005a*/ 	.short	(.L_17 - .L_16)


	//   ....[0]....
.L_16:
        /*005c*/ 	.word	0x000000a0


	//   ....[1]....
        /*0060*/ 	.word	0x00000790


	//   ....[2]....
        /*0064*/ 	.word	0x00000a20


	//----- nvinfo : EIATTR_CRS_STACK_SIZE
	.align		4
.L_17:
        /*0068*/ 	.byte	0x04, 0x1e
        /*006a*/ 	.short	(.L_19 - .L_18)
.L_18:
        /*006c*/ 	.word	0x00000000


	//----- nvinfo : EIATTR_CBANK_PARAM_SIZE
	.align		4
.L_19:
        /*0070*/ 	.byte	0x03, 0x19
        /*0072*/ 	.short	0x0020


	//----- nvinfo : EIATTR_PARAM_CBANK
	.align		4
        /*0074*/ 	.byte	0x04, 0x0a
        /*0076*/ 	.short	(.L_21 - .L_20)
	.align		4
.L_20:
        /*0078*/ 	.word	index@(.nv.constant0._Z21bellman_ford_one_itermPlS_Pb)
        /*007c*/ 	.short	0x0380
        /*007e*/ 	.short	0x0020


	//----- nvinfo : EIATTR_SW_WAR
	.align		4
.L_21:
        /*0080*/ 	.byte	0x04, 0x36
        /*0082*/ 	.short	(.L_23 - .L_22)
.L_22:
        /*0084*/ 	.word	0x00000008
.L_23:


//--------------------- .nv.callgraph             --------------------------
	.section	.nv.callgraph,"",@"SHT_CUDA_CALLGRAPH"
	.align	4
	.sectionentsize	8
	.align		4
        /*0000*/ 	.word	0x00000000
	.align		4
        /*0004*/ 	.word	0xffffffff
	.align		4
        /*0008*/ 	.word	0x00000000
	.align		4
        /*000c*/ 	.word	0xfffffffe
	.align		4
        /*0010*/ 	.word	0x00000000
	.align		4
        /*0014*/ 	.word	0xfffffffd
	.align		4
        /*0018*/ 	.word	0x00000000
	.align		4
        /*001c*/ 	.word	0xfffffffc


//--------------------- .text._Z21bellman_ford_one_itermPlS_Pb --------------------------
	.section	.text._Z21bellman_ford_one_itermPlS_Pb,"ax",@progbits
	.align	128
        .global         _Z21bellman_ford_one_itermPlS_Pb
        .type           _Z21bellman_ford_one_itermPlS_Pb,@function
        .size           _Z21bellman_ford_one_itermPlS_Pb,(.L_x_14 - _Z21bellman_ford_one_itermPlS_Pb)
        .other          _Z21bellman_ford_one_itermPlS_Pb,@"STO_CUDA_ENTRY STV_DEFAULT"
_Z21bellman_ford_one_itermPlS_Pb:
.text._Z21bellman_ford_one_itermPlS_Pb:
[----:B------:R-:W-:Y:S01]  /*0000*/  LDC R1, c[0x0][0x37c] ;  /* 0x0000df00ff017b82 */ /* 0x000fe20000000800 */
[----:B------:R-:W0:Y:S01]  /*0010*/  S2R R12, SR_CTAID.X ;  /* 0x00000000000c7919 */ /* 0x000e220000002500 */
[----:B------:R-:W0:Y:S01]  /*0020*/  LDCU UR4, c[0x0][0x360] ;  /* 0x00006c00ff0477ac */ /* 0x000e220008000800 */
[----:B------:R-:W0:Y:S01]  /*0030*/  S2R R13, SR_TID.X ;  /* 0x00000000000d7919 */ /* 0x000e220000002100 */
[----:B------:R-:W1:Y:S02]  /*0040*/  LDCU.64 UR6, c[0x0][0x380] ;  /* 0x00007000ff0677ac */ /* 0x000e640008000a00 */
[----:B-1----:R-:W-:Y:S02]  /*0050*/  IMAD.U32 R10, RZ, RZ, UR6 ;  /* 0x00000006ff0a7e24 */ /* 0x002fe4000f8e00ff */
[----:B------:R-:W-:Y:S02]  /*0060*/  IMAD.U32 R11, RZ, RZ, UR7 ;  /* 0x00000007ff0b7e24 */ /* 0x000fe4000f8e00ff */
[----:B0-----:R-:W-:-:S05]  /*0070*/  IMAD R12, R12, UR4, R13 ;  /* 0x000000040c0c7c24 */ /* 0x001fca000f8e020d */
[----:B------:R-:W-:-:S04]  /*0080*/  ISETP.GE.U32.AND P0, PT, R12, R10, PT ;  /* 0x0000000a0c00720c */ /* 0x000fc80003f06070 */
[----:B------:R-:W-:-:S13]  /*0090*/  ISETP.GE.U32.AND.EX P0, PT, RZ, R11, PT, P0 ;  /* 0x0000000bff00720c */ /* 0x000fda0003f06100 */
[----:B------:R-:W-:Y:S05]  /*00a0*/  @P0 EXIT ;  /* 0x000000000000094d */ /* 0x000fea0003800000 */
[----:B------:R-:W0:Y:S01]  /*00b0*/  LDCU.64 UR4, c[0x0][0x390] ;  /* 0x00007200ff0477ac */ /* 0x000e220008000a00 */
[----:B------:R-:W-:Y:S01]  /*00c0*/  ISETP.GE.U32.AND P0, PT, R10, 0x4, PT ;  /* 0x000000040a00780c */ /* 0x000fe20003f06070 */
[----:B------:R-:W-:Y:S01]  /*00d0*/  IMAD.SHL.U32 R5, R12, 0x8, RZ ;  /* 0x000000080c057824 */ /* 0x000fe200078e00ff */
[----:B------:R-:W-:Y:S01]  /*00e0*/  SHF.R.U32.HI R3, RZ, 0x1d, R12 ;  /* 0x0000001dff037819 */ /* 0x000fe2000001160c */
[----:B------:R-:W1:Y:S01]  /*00f0*/  LDCU.64 UR6, c[0x0][0x358] ;  /* 0x00006b00ff0677ac */ /* 0x000e620008000a00 */
[----:B------:R-:W-:Y:S02]  /*0100*/  ISETP.GE.U32.AND.EX P0, PT, R11, RZ, PT, P0 ;  /* 0x000000ff0b00720c */ /* 0x000fe40003f06100 */
[----:B------:R-:W-:Y:S02]  /*0110*/  CS2R R24, SRZ ;  /* 0x0000000000187805 */ /* 0x000fe4000001ff00 */
[----:B------:R-:W-:Y:S01]  /*0120*/  LOP3.LUT R26, R10, 0x3, RZ, 0xc0, !PT ;  /* 0x000000030a1a7812 */ /* 0x000fe200078ec0ff */
[----:B------:R-:W-:Y:S01]  /*0130*/  IMAD.MOV.U32 R7, RZ, RZ, RZ ;  /* 0x000000ffff077224 */ /* 0x000fe200078e00ff */
[----:B0-----:R-:W-:-:S04]  /*0140*/  IADD3 R8, P1, PT, R5, UR4, RZ ;  /* 0x0000000405087c10 */ /* 0x001fc8000ff3e0ff */
[----:B------:R-:W-:-:S03]  /*0150*/  IADD3.X R9, PT, PT, R3, UR5, RZ, P1, !PT ;  /* 0x0000000503097c10 */ /* 0x000fc60008ffe4ff */
[----:B-1----:R-:W-:Y:S06]  /*0160*/  @!P0 BRA `(.L_x_0) ;  /* 0x0000000400808947 */ /* 0x002fec0003800000 */
[----:B------:R-:W0:Y:S01]  /*0170*/  LDC R7, c[0x0][0x384] ;  /* 0x0000e100ff077b82 */ /* 0x000e220000000800 */
[----:B------:R-:W1:Y:S01]  /*0180*/  LDCU.64 UR8, c[0x0][0x388] ;  /* 0x00007100ff0877ac */ /* 0x000e620008000a00 */
[C---:B------:R-:W-:Y:S01]  /*0190*/  LOP3.LUT R24, R10.reuse, 0xfffffffc, RZ, 0xc0, !PT ;  /* 0xfffffffc0a187812 */ /* 0x040fe200078ec0ff */
[C---:B------:R-:W-:Y:S01]  /*01a0*/  IMAD.SHL.U32 R4, R10.reuse, 0x20, RZ ;  /* 0x000000200a047824 */ /* 0x040fe200078e00ff */
[----:B------:R-:W-:Y:S01]  /*01b0*/  SHF.L.U64.HI R6, R10, 0x5, R11 ;  /* 0x000000050a067819 */ /* 0x000fe2000001020b */
[----:B------:R-:W-:Y:S02]  /*01c0*/  UIADD3 UR4, UP0, UPT, UR4, 0x10, URZ ;  /* 0x0000001004047890 */ /* 0x000fe4000ff1e0ff */
[----:B------:R-:W-:Y:S02]  /*01d0*/  IMAD.MOV.U32 R2, RZ, RZ, R24 ;  /* 0x000000ffff027224 */ /* 0x000fe400078e0018 */
[----:B------:R-:W-:Y:S02]  /*01e0*/  UIADD3.X UR5, UPT, UPT, URZ, UR5, URZ, UP0, !UPT ;  /* 0x00000005ff057290 */ /* 0x000fe400087fe4ff */
[----:B------:R-:W-:-:S04]  /*01f0*/  IMAD.U32 R14, RZ, RZ, UR4 ;  /* 0x00000004ff0e7e24 */ /* 0x000fc8000f8e00ff */
[----:B------:R-:W-:Y:S01]  /*0200*/  IMAD.U32 R15, RZ, RZ, UR5 ;  /* 0x00000005ff0f7e24 */ /* 0x000fe2000f8e00ff */
[----:B-1----:R-:W-:-:S04]  /*0210*/  IADD3 R5, P0, PT, R5, UR8, RZ ;  /* 0x0000000805057c10 */ /* 0x002fc8000ff1e0ff */
[----:B------:R-:W-:Y:S01]  /*0220*/  IADD3.X R3, PT, PT, R3, UR9, RZ, P0, !PT ;  /* 0x0000000903037c10 */ /* 0x000fe200087fe4ff */
[----:B0-----:R-:W-:-:S08]  /*0230*/  IMAD.MOV.U32 R0, RZ, RZ, R7 ;  /* 0x000000ffff007224 */ /* 0x001fd000078e0007 */
.L_x_9:
[----:B--2---:R-:W-:Y:S02]  /*0240*/  IMAD.MOV.U32 R18, RZ, RZ, R5 ;  /* 0x000000ffff127224 */ /* 0x004fe400078e0005 */
[----:B------:R-:W-:-:S05]  /*0250*/  IMAD.MOV.U32 R19, RZ, RZ, R3 ;  /* 0x000000ffff137224 */ /* 0x000fca00078e0003 */
[----:B------:R-:W2:Y:S01]  /*0260*/  LDG.E.64 R10, desc[UR6][R18.64] ;  /* 0x00000006120a7981 */ /* 0x000ea2000c1e1b00 */
[----:B------:R-:W-:Y:S01]  /*0270*/  BSSY.RECONVERGENT B0, `(.L_x_1) ;  /* 0x000000e000007945 */ /* 0x000fe20003800200 */
[----:B--2---:R-:W-:-:S04]  /*0280*/  ISETP.GE.U32.AND P0, PT, R10, 0x1, PT ;  /* 0x000000010a00780c */ /* 0x004fc80003f06070 */
[----:B------:R-:W-:-:S13]  /*0290*/  ISETP.GE.AND.EX P0, PT, R11, RZ, PT, P0 ;  /* 0x000000ff0b00720c */ /* 0x000fda0003f06300 */
[----:B-1----:R-:W-:Y:S05]  /*02a0*/  @!P0 BRA `(.L_x_2) ;  /* 0x0000000000288947 */ /* 0x002fea0003800000 */
[----:B------:R-:W2:Y:S04]  /*02b0*/  LDG.E.64 R20, desc[UR6][R14.64+-0x10] ;  /* 0xfffff0060e147981 */ /* 0x000ea8000c1e1b00 */
[----:B------:R-:W3:Y:S01]  /*02c0*/  LDG.E.64 R16, desc[UR6][R8.64] ;  /* 0x0000000608107981 */ /* 0x000ee2000c1e1b00 */
[----:B--2---:R-:W-:Y:S01]  /*02d0*/  IADD3 R10, P0, PT, R10, R20, RZ ;  /* 0x000000140a0a7210 */ /* 0x004fe20007f1e0ff */
[----:B------:R-:W-:-:S04]  /*02e0*/  IMAD.MOV.U32 R20, RZ, RZ, 0x1 ;  /* 0x00000001ff147424 */ /* 0x000fc800078e00ff */
[----:B------:R-:W-:Y:S01]  /*02f0*/  IMAD.X R11, R11, 0x1, R21, P0 ;  /* 0x000000010b0b7824 */ /* 0x000fe200000e0615 */
[----:B---3--:R-:W-:-:S04]  /*0300*/  ISETP.GE.U32.AND P0, PT, R10, R16, PT ;  /* 0x000000100a00720c */ /* 0x008fc80003f06070 */
[----:B------:R-:W-:-:S13]  /*0310*/  ISETP.GE.AND.EX P0, PT, R11, R17, PT, P0 ;  /* 0x000000110b00720c */ /* 0x000fda0003f06300 */
[----:B------:R-:W0:Y:S01]  /*0320*/  @!P0 LDC.64 R16, c[0x0][0x398] ;  /* 0x0000e600ff108b82 */ /* 0x000e220000000a00 */
[----:B------:R1:W-:Y:S04]  /*0330*/  @!P0 STG.E.64 desc[UR6][R8.64], R10 ;  /* 0x0000000a08008986 */ /* 0x0003e8000c101b06 */
[----:B0-----:R1:W-:Y:S02]  /*0340*/  @!P0 STG.E.U8 desc[UR6][R16.64], R20 ;  /* 0x0000001410008986 */ /* 0x0013e4000c101106 */
.L_x_2:
[----:B------:R-:W-:Y:S05]  /*0350*/  BSYNC.RECONVERGENT B0 ;  /* 0x0000000000007941 */ /* 0x000fea0003800200 */
.L_x_1:
[----:B-1----:R-:W0:Y:S02]  /*0360*/  LDC.64 R10, c[0x0][0x380] ;  /* 0x0000e000ff0a7b82 */ /* 0x002e240000000a00 */
[----:B0-----:R-:W-:-:S04]  /*0370*/  LEA R16, P0, R10, R5, 0x3 ;  /* 0x000000050a107211 */ /* 0x001fc800078018ff */
[----:B------:R-:W-:-:S06]  /*0380*/  LEA.HI.X R17, R10, R3, R11, 0x3, P0 ;  /* 0x000000030a117211 */ /* 0x000fcc00000f1c0b */
[----:B------:R-:W2:Y:S01]  /*0390*/  LDG.E.64 R16, desc[UR6][R16.64] ;  /* 0x0000000610107981 */ /* 0x000ea2000c1e1b00 */
[----:B------:R-:W-:Y:S01]  /*03a0*/  BSSY.RECONVERGENT B0, `(.L_x_3) ;  /* 0x000000e000007945 */ /* 0x000fe20003800200 */
[----:B--2---:R-:W-:-:S04]  /*03b0*/  ISETP.GE.U32.AND P0, PT, R16, 0x1, PT ;  /* 0x000000011000780c */ /* 0x004fc80003f06070 */
[----:B------:R-:W-:-:S13]  /*03c0*/  ISETP.GE.AND.EX P0, PT, R17, RZ, PT, P0 ;  /* 0x000000ff1100720c */ /* 0x000fda0003f06300 */
[----:B------:R-:W-:Y:S05]  /*03d0*/  @!P0 BRA `(.L_x_4) ;  /* 0x0000000000288947 */ /* 0x000fea0003800000 */
        /* <DEDUP_REMOVED lines=10> */
.L_x_4:
[----:B------:R-:W-:Y:S05]  /*0480*/  BSYNC.RECONVERGENT B0 ;  /* 0x0000000000007941 */ /* 0x000fea0003800200 */
.L_x_3:
[----:B-1----:R-:W-:-:S04]  /*0490*/  LEA R16, P0, R10, R5, 0x4 ;  /* 0x000000050a107211 */ /* 0x002fc800078020ff */
[----:B------:R-:W-:-:S06]  /*04a0*/  LEA.HI.X R17, R10, R3, R11, 0x4, P0 ;  /* 0x000000030a117211 */ /* 0x000fcc00000f240b */
[----:B------:R-:W2:Y:S01]  /*04b0*/  LDG.E.64 R16, desc[UR6][R16.64] ;  /* 0x0000000610107981 */ /* 0x000ea2000c1e1b00 */
[----:B------:R-:W-:Y:S01]  /*04c0*/  IMAD.WIDE.U32 R18, R10, 0x18, R18 ;  /* 0x000000180a127825 */ /* 0x000fe200078e0012 */
[----:B------:R-:W-:Y:S03]  /*04d0*/  BSSY.RECONVERGENT B0, `(.L_x_5) ;  /* 0x0000010000007945 */ /* 0x000fe60003800200 */
[----:B------:R-:W-:-:S04]  /*04e0*/  IMAD R21, R11, 0x18, RZ ;  /* 0x000000180b157824 */ /* 0x000fc800078e02ff */
[----:B------:R-:W-:Y:S01]  /*04f0*/  IMAD.IADD R19, R19, 0x1, R21 ;  /* 0x0000000113137824 */ /* 0x000fe200078e0215 */
[----:B--2---:R-:W-:-:S04]  /*0500*/  ISETP.GE.U32.AND P0, PT, R16, 0x1, PT ;  /* 0x000000011000780c */ /* 0x004fc80003f06070 */
[----:B------:R-:W-:-:S13]  /*0510*/  ISETP.GE.AND.EX P0, PT, R17, RZ, PT, P0 ;  /* 0x000000ff1100720c */ /* 0x000fda0003f06300 */
[----:B------:R-:W-:Y:S05]  /*0520*/  @!P0 BRA `(.L_x_6) ;  /* 0x0000000000288947 */ /* 0x000fea0003800000 */
[----:B------:R-:W2:Y:S04]  /*0530*/  LDG.E.64 R20, desc[UR6][R14.64] ;  /* 0x000000060e147981 */ /* 0x000ea8000c1e1b00 */
[----:B------:R-:W3:Y:S01]  /*0540*/  LDG.E.64 R22, desc[UR6][R8.64] ;  /* 0x0000000608167981 */ /* 0x000ee2000c1e1b00 */
[----:B--2---:R-:W-:-:S05]  /*0550*/  IADD3 R16, P0, PT, R16, R20, RZ ;  /* 0x0000001410107210 */ /* 0x004fca0007f1e0ff */
[----:B------:R-:W-:Y:S01]  /*0560*/  IMAD.X R17, R17, 0x1, R21, P0 ;  /* 0x0000000111117824 */ /* 0x000fe200000e0615 */
[----:B---3--:R-:W-:Y:S01]  /*0570*/  ISETP.GE.U32.AND P0, PT, R16, R22, PT ;  /* 0x000000161000720c */ /* 0x008fe20003f06070 */
[----:B------:R-:W-:-:S03]  /*0580*/  IMAD.MOV.U32 R22, RZ, RZ, 0x1 ;  /* 0x00000001ff167424 */ /* 0x000fc600078e00ff */
[----:B------:R-:W-:-:S13]  /*0590*/  ISETP.GE.AND.EX P0, PT, R17, R23, PT, P0 ;  /* 0x000000171100720c */ /* 0x000fda0003f06300 */
[----:B------:R-:W0:Y:S01]  /*05a0*/  @!P0 LDC.64 R20, c[0x0][0x398] ;  /* 0x0000e600ff148b82 */ /* 0x000e220000000a00 */
[----:B------:R1:W-:Y:S04]  /*05b0*/  @!P0 STG.E.64 desc[UR6][R8.64], R16 ;  /* 0x0000001008008986 */ /* 0x0003e8000c101b06 */
[----:B0-----:R1:W-:Y:S02]  /*05c0*/  @!P0 STG.E.U8 desc[UR6][R20.64], R22 ;  /* 0x0000001614008986 */ /* 0x0013e4000c101106 */
.L_x_6:
[----:B------:R-:W-:Y:S05]  /*05d0*/  BSYNC.RECONVERGENT B0 ;  /* 0x0000000000007941 */ /* 0x000fea0003800200 */
.L_x_5:
[----:B------:R-:W2:Y:S01]  /*05e0*/  LDG.E.64 R18, desc[UR6][R18.64] ;  /* 0x0000000612127981 */ /* 0x000ea2000c1e1b00 */
[----:B------:R-:W-:Y:S01]  /*05f0*/  IADD3 R2, P0, PT, R2, -0x4, RZ ;  /* 0xfffffffc02027810 */ /* 0x000fe20007f1e0ff */
[----:B------:R-:W-:Y:S03]  /*0600*/  BSSY.RECONVERGENT B0, `(.L_x_7) ;  /* 0x0000011000007945 */ /* 0x000fe60003800200 */
[----:B------:R-:W-:Y:S02]  /*0610*/  IADD3.X R0, PT, PT, R0, -0x1, RZ, P0, !PT ;  /* 0xffffffff00007810 */ /* 0x000fe400007fe4ff */
[----:B------:R-:W-:-:S04]  /*0620*/  ISETP.NE.U32.AND P0, PT, R2, RZ, PT ;  /* 0x000000ff0200720c */ /* 0x000fc80003f05070 */
[----:B------:R-:W-:Y:S02]  /*0630*/  ISETP.NE.AND.EX P0, PT, R0, RZ, PT, P0 ;  /* 0x000000ff0000720c */ /* 0x000fe40003f05300 */
[----:B--2---:R-:W-:-:S04]  /*0640*/  ISETP.GE.U32.AND P1, PT, R18, 0x1, PT ;  /* 0x000000011200780c */ /* 0x004fc80003f26070 */
[----:B------:R-:W-:-:S13]  /*0650*/  ISETP.GE.AND.EX P1, PT, R19, RZ, PT, P1 ;  /* 0x000000ff1300720c */ /* 0x000fda0003f26310 */
[----:B------:R-:W-:Y:S05]  /*0660*/  @!P1 BRA `(.L_x_8) ;  /* 0x0000000000289947 */ /* 0x000fea0003800000 */
[----:B-1----:R-:W2:Y:S04]  /*0670*/  LDG.E.64 R20, desc[UR6][R14.64+0x8] ;  /* 0x000008060e147981 */ /* 0x002ea8000c1e1b00 */
        /* <DEDUP_REMOVED lines=9> */
.L_x_8:
[----:B------:R-:W-:Y:S05]  /*0710*/  BSYNC.RECONVERGENT B0 ;  /* 0x0000000000007941 */ /* 0x000fea0003800200 */
.L_x_7:
[----:B------:R-:W-:Y:S02]  /*0720*/  IADD3 R5, P1, PT, R5, R4, RZ ;  /* 0x0000000405057210 */ /* 0x000fe40007f3e0ff */
[----:B------:R-:W-:-:S03]  /*0730*/  IADD3 R14, P2, PT, R14, 0x20, RZ ;  /* 0x000000200e0e7810 */ /* 0x000fc60007f5e0ff */
[----:B------:R-:W-:Y:S02]  /*0740*/  IMAD.X R3, R3, 0x1, R6, P1 ;  /* 0x0000000103037824 */ /* 0x000fe400008e0606 */
[----:B------:R-:W-:Y:S01]  /*0750*/  IMAD.X R15, RZ, RZ, R15, P2 ;  /* 0x000000ffff0f7224 */ /* 0x000fe200010e060f */
[----:B------:R-:W-:Y:S07]  /*0760*/  @P0 BRA `(.L_x_9) ;  /* 0xfffffff800b40947 */ /* 0x000fee000383ffff */
.L_x_0:
[----:B------:R-:W-:-:S04]  /*0770*/  ISETP.NE.U32.AND P0, PT, R26, RZ, PT ;  /* 0x000000ff1a00720c */ /* 0x000fc80003f05070 */
[----:B------:R-:W-:-:S13]  /*0780*/  ISETP.NE.AND.EX P0, PT, R25, RZ, PT, P0 ;  /* 0x000000ff1900720c */ /* 0x000fda0003f05300 */
[----:B------:R-:W-:Y:S05]  /*0790*/  @!P0 EXIT ;  /* 0x000000000000894d */ /* 0x000fea0003800000 */
[----:B------:R-:W0:Y:S01]  /*07a0*/  LDC.64 R2, c[0x0][0x390] ;  /* 0x0000e400ff027b82 */ /* 0x000e220000000a00 */
[----:B------:R-:W3:Y:S01]  /*07b0*/  LDCU.64 UR4, c[0x0][0x388] ;  /* 0x00007100ff0477ac */ /* 0x000ee20008000a00 */
[-C--:B------:R-:W-:Y:S02]  /*07c0*/  IMAD R0, R7, R10.reuse, RZ ;  /* 0x0000000a07007224 */ /* 0x080fe400078e02ff */
[----:B------:R-:W-:Y:S02]  /*07d0*/  IMAD.MOV.U32 R13, RZ, RZ, RZ ;  /* 0x000000ffff0d7224 */ /* 0x000fe400078e00ff */
[----:B------:R-:W-:Y:S01]  /*07e0*/  IMAD R5, R24, R11, R0 ;  /* 0x0000000b18057224 */ /* 0x000fe200078e0200 */
[----:B------:R-:W-:Y:S01]  /*07f0*/  SHF.L.U64.HI R11, R10, 0x3, R11 ;  /* 0x000000030a0b7819 */ /* 0x000fe2000001020b */
[----:B------:R-:W-:-:S04]  /*0800*/  IMAD.WIDE.U32 R12, R24, R10, R12 ;  /* 0x0000000a180c7225 */ /* 0x000fc800078e000c */
[----:B------:R-:W-:Y:S02]  /*0810*/  IMAD.IADD R5, R13, 0x1, R5 ;  /* 0x000000010d057824 */ /* 0x000fe400078e0205 */
[----:B------:R-:W-:Y:S01]  /*0820*/  IMAD.SHL.U32 R15, R10, 0x8, RZ ;  /* 0x000000080a0f7824 */ /* 0x000fe200078e00ff */
[----:B---3--:R-:W-:-:S04]  /*0830*/  LEA R0, P1, R12, UR4, 0x3 ;  /* 0x000000040c007c11 */ /* 0x008fc8000f8218ff */
[----:B------:R-:W-:Y:S02]  /*0840*/  LEA.HI.X R14, R12, UR5, R5, 0x3, P1 ;  /* 0x000000050c0e7c11 */ /* 0x000fe400088f1c05 */
[----:B0-----:R-:W-:-:S04]  /*0850*/  LEA R2, P0, R24, R2, 0x3 ;  /* 0x0000000218027211 */ /* 0x001fc800078018ff */
[----:B------:R-:W-:-:S09]  /*0860*/  LEA.HI.X R3, R24, R3, R7, 0x3, P0 ;  /* 0x0000000318037211 */ /* 0x000fd200000f1c07 */
.L_x_12:
[----:B---3--:R-:W-:Y:S02]  /*0870*/  IMAD.MOV.U32 R4, RZ, RZ, R0 ;  /* 0x000000ffff047224 */ /* 0x008fe400078e0000 */
[----:B------:R-:W-:-:S05]  /*0880*/  IMAD.MOV.U32 R5, RZ, RZ, R14 ;  /* 0x000000ffff057224 */ /* 0x000fca00078e000e */
[----:B------:R-:W3:Y:S01]  /*0890*/  LDG.E.64 R12, desc[UR6][R4.64] ;  /* 0x00000006040c7981 */ /* 0x000ee2000c1e1b00 */
[----:B------:R-:W-:Y:S01]  /*08a0*/  IADD3 R26, P0, PT, R26, -0x1, RZ ;  /* 0xffffffff1a1a7810 */ /* 0x000fe20007f1e0ff */
[----:B------:R-:W-:Y:S01]  /*08b0*/  BSSY.RECONVERGENT B0, `(.L_x_10) ;  /* 0x0000012000007945 */ /* 0x000fe20003800200 */
[----:B------:R-:W-:Y:S02]  /*08c0*/  IADD3 R0, P2, PT, R0, R15, RZ ;  /* 0x0000000f00007210 */ /* 0x000fe40007f5e0ff */
[----:B------:R-:W-:Y:S02]  /*08d0*/  IADD3.X R25, PT, PT, R25, -0x1, RZ, P0, !PT ;  /* 0xffffffff19197810 */ /* 0x000fe400007fe4ff */
[----:B------:R-:W-:-:S04]  /*08e0*/  ISETP.NE.U32.AND P1, PT, R26, RZ, PT ;  /* 0x000000ff1a00720c */ /* 0x000fc80003f25070 */
[----:B------:R-:W-:Y:S02]  /*08f0*/  ISETP.NE.AND.EX P1, PT, R25, RZ, PT, P1 ;  /* 0x000000ff1900720c */ /* 0x000fe40003f25310 */
[----:B---3--:R-:W-:-:S04]  /*0900*/  ISETP.GE.U32.AND P0, PT, R12, 0x1, PT ;  /* 0x000000010c00780c */ /* 0x008fc80003f06070 */
[----:B------:R-:W-:-:S13]  /*0910*/  ISETP.GE.AND.EX P0, PT, R13, RZ, PT, P0 ;  /* 0x000000ff0d00720c */ /* 0x000fda0003f06300 */
[----:B------:R-:W-:Y:S05]  /*0920*/  @!P0 BRA `(.L_x_11) ;  /* 0x0000000000288947 */ /* 0x000fea0003800000 */
[----:B------:R-:W3:Y:S04]  /*0930*/  LDG.E.64 R4, desc[UR6][R2.64] ;  /* 0x0000000602047981 */ /* 0x000ee8000c1e1b00 */
[----:B------:R-:W4:Y:S01]  /*0940*/  LDG.E.64 R6, desc[UR6][R8.64] ;  /* 0x0000000608067981 */ /* 0x000f22000c1e1b00 */
[----:B------:R-:W-:Y:S01]  /*0950*/  IMAD.MOV.U32 R10, RZ, RZ, 0x1 ;  /* 0x00000001ff0a7424 */ /* 0x000fe200078e00ff */
[----:B---3--:R-:W-:-:S05]  /*0960*/  IADD3 R4, P0, PT, R12, R4, RZ ;  /* 0x000000040c047210 */ /* 0x008fca0007f1e0ff */
[----:B------:R-:W-:Y:S01]  /*0970*/  IMAD.X R5, R13, 0x1, R5, P0 ;  /* 0x000000010d057824 */ /* 0x000fe200000e0605 */
[----:B----4-:R-:W-:-:S04]  /*0980*/  ISETP.GE.U32.AND P0, PT, R4, R6, PT ;  /* 0x000000060400720c */ /* 0x010fc80003f06070 */
[----:B------:R-:W-:-:S13]  /*0990*/  ISETP.GE.AND.EX P0, PT, R5, R7, PT, P0 ;  /* 0x000000070500720c */ /* 0x000fda0003f06300 */
[----:B------:R-:W0:Y:S01]  /*09a0*/  @!P0 LDC.64 R6, c[0x0][0x398] ;  /* 0x0000e600ff068b82 */ /* 0x000e220000000a00 */
[----:B------:R3:W-:Y:S04]  /*09b0*/  @!P0 STG.E.64 desc[UR6][R8.64], R4 ;  /* 0x0000000408008986 */ /* 0x0007e8000c101b06 */
[----:B0-----:R3:W-:Y:S02]  /*09c0*/  @!P0 STG.E.U8 desc[UR6][R6.64], R10 ;  /* 0x0000000a06008986 */ /* 0x0017e4000c101106 */
.L_x_11:
[----:B------:R-:W-:Y:S05]  /*09d0*/  BSYNC.RECONVERGENT B0 ;  /* 0x0000000000007941 */ /* 0x000fea0003800200 */
.L_x_10:
[----:B------:R-:W-:Y:S01]  /*09e0*/  IADD3 R2, P0, PT, R2, 0x8, RZ ;  /* 0x0000000802027810 */ /* 0x000fe20007f1e0ff */
[----:B------:R-:W-:-:S04]  /*09f0*/  IMAD.X R14, R14, 0x1, R11, P2 ;  /* 0x000000010e0e7824 */ /* 0x000fc800010e060b */
[----:B------:R-:W-:Y:S01]  /*0a00*/  IMAD.X R3, RZ, RZ, R3, P0 ;  /* 0x000000ffff037224 */ /* 0x000fe200000e0603 */
[----:B------:R-:W-:Y:S07]  /*0a10*/  @P1 BRA `(.L_x_12) ;  /* 0xfffffffc00941947 */ /* 0x000fee000383ffff */
[----:B------:R-:W-:Y:S05]  /*0a20*/  EXIT ;  /* 0x000000000000794d */ /* 0x000fea0003800000 */
.L_x_13:
[----:B------:R-:W-:-:S00]  /*0a30*/  BRA `(.L_x_13) ;  /* 0xfffffffc00fc7947 */ /* 0x000fc0000383ffff */
[----:B------:R-:W-:-:S00]  /*0a40*/  NOP ;  /* 0x0000000000007918 */ /* 0x000fc00000000000 */
        /* <DEDUP_REMOVED lines=11> */
.L_x_14:


//--------------------- .nv.shared.reserved.0     --------------------------
	.section	.nv.shared.reserved.0,"aw",@nobits
	.weak		__nv_reservedSMEM_offset_0_alias
	.size		__nv_reservedSMEM_offset_0_alias, 0, 64
	.other		__nv_reservedSMEM_offset_0_alias,@"STO_CUDA_RESERVED_SHARED STV_DEFAULT"
__nv_reservedSMEM_offset_0_alias:
	.zero		0
	.zero		64


//--------------------- .nv.constant0._Z21bellman_ford_one_itermPlS_Pb --------------------------
	.section	.nv.constant0._Z21bellman_ford_one_itermPlS_Pb,"a",@progbits
	.sectionflags	@""
	.align	4
.nv.constant0._Z21bellman_ford_one_itermPlS_Pb:
	.zero		928


//--------------------- SYMBOLS --------------------------

	.type		.nv.reservedSmem.offset0,@object
	.size		.nv.reservedSmem.offset0,0x4
